//
// Generated by NVIDIA NVVM Compiler
//
// Compiler Build ID: CL-36424714
// Cuda compilation tools, release 13.0, V13.0.88
// Based on NVVM 20.0.0
//

.version 9.0
.target sm_100
.address_size 64

	// .globl	_Z8mm_new_2PfS_S_i
// _ZZ8mm_new_2PfS_S_iE2sA has been demoted
// _ZZ8mm_new_2PfS_S_iE2sB has been demoted

.visible .entry _Z8mm_new_2PfS_S_i(
	.param .u64 .ptr .align 1 _Z8mm_new_2PfS_S_i_param_0,
	.param .u64 .ptr .align 1 _Z8mm_new_2PfS_S_i_param_1,
	.param .u64 .ptr .align 1 _Z8mm_new_2PfS_S_i_param_2,
	.param .u32 _Z8mm_new_2PfS_S_i_param_3
)
{
	.reg .pred 	%p<9>;
	.reg .b32 	%r<74>;
	.reg .b32 	%f<68>;
	.reg .b64 	%rd<23>;
	// demoted variable
	.shared .align 4 .b8 _ZZ8mm_new_2PfS_S_iE2sA[4096];
	// demoted variable
	.shared .align 4 .b8 _ZZ8mm_new_2PfS_S_iE2sB[4096];
	ld.param.u64 	%rd10, [_Z8mm_new_2PfS_S_i_param_0];
	ld.param.u64 	%rd11, [_Z8mm_new_2PfS_S_i_param_1];
	ld.param.u64 	%rd9, [_Z8mm_new_2PfS_S_i_param_2];
	ld.param.u32 	%r33, [_Z8mm_new_2PfS_S_i_param_3];
	cvta.to.global.u64 	%rd1, %rd11;
	cvta.to.global.u64 	%rd2, %rd10;
	mov.u32 	%r34, %ctaid.x;
	mov.u32 	%r35, %ctaid.y;
	mov.u32 	%r1, %tid.x;
	mov.u32 	%r2, %tid.y;
	shl.b32 	%r3, %r34, 5;
	shl.b32 	%r4, %r2, 5;
	add.s32 	%r5, %r4, %r1;
	mul.lo.s32 	%r36, %r35, %r33;
	shl.b32 	%r6, %r36, 5;
	setp.lt.s32 	%p1, %r33, 32;
	mov.f32 	%f66, 0f00000000;
	@%p1 bra 	$L__BB0_13;
	shl.b32 	%r38, %r5, 2;
	mov.u32 	%r39, _ZZ8mm_new_2PfS_S_iE2sA;
	add.s32 	%r7, %r39, %r38;
	mov.u32 	%r40, _ZZ8mm_new_2PfS_S_iE2sB;
	add.s32 	%r8, %r40, %r38;
	shl.b32 	%r9, %r33, 5;
	and.b32  	%r10, %r33, 7;
	add.s32 	%r11, %r10, -1;
	and.b32  	%r12, %r33, 3;
	and.b32  	%r13, %r33, 2147483640;
	and.b32  	%r14, %r33, 1;
	neg.s32 	%r15, %r13;
	shl.b32 	%r41, %r2, 7;
	add.s32 	%r42, %r41, %r39;
	add.s32 	%r16, %r42, 16;
	shl.b32 	%r43, %r1, 2;
	add.s32 	%r17, %r40, %r43;
	shr.s32 	%r44, %r33, 31;
	shr.u32 	%r45, %r44, 27;
	add.s32 	%r46, %r33, %r45;
	shr.s32 	%r18, %r46, 5;
	mul.wide.u32 	%rd12, %r3, 4;
	add.s64 	%rd22, %rd1, %rd12;
	mul.wide.s32 	%rd13, %r6, 4;
	add.s64 	%rd21, %rd2, %rd13;
	mov.f32 	%f66, 0f00000000;
	mov.b32 	%r67, 0;
	mul.wide.u32 	%rd14, %r5, 4;
$L__BB0_2:
	add.s64 	%rd15, %rd21, %rd14;
	ld.global.f32 	%f15, [%rd15];
	st.shared.f32 	[%r7], %f15;
	add.s64 	%rd16, %rd22, %rd14;
	ld.global.f32 	%f16, [%rd16];
	st.shared.f32 	[%r8], %f16;
	bar.sync 	0;
	mov.b32 	%r71, 0;
	mov.u32 	%r68, %r17;
	mov.u32 	%r69, %r16;
	mov.u32 	%r70, %r15;
$L__BB0_3:
	.pragma "nounroll";
	ld.shared.f32 	%f17, [%r69+-16];
	ld.shared.f32 	%f18, [%r68];
	fma.rn.f32 	%f19, %f17, %f18, %f66;
	ld.shared.f32 	%f20, [%r69+-12];
	ld.shared.f32 	%f21, [%r68+128];
	fma.rn.f32 	%f22, %f20, %f21, %f19;
	ld.shared.f32 	%f23, [%r69+-8];
	ld.shared.f32 	%f24, [%r68+256];
	fma.rn.f32 	%f25, %f23, %f24, %f22;
	ld.shared.f32 	%f26, [%r69+-4];
	ld.shared.f32 	%f27, [%r68+384];
	fma.rn.f32 	%f28, %f26, %f27, %f25;
	ld.shared.f32 	%f29, [%r69];
	ld.shared.f32 	%f30, [%r68+512];
	fma.rn.f32 	%f31, %f29, %f30, %f28;
	ld.shared.f32 	%f32, [%r69+4];
	ld.shared.f32 	%f33, [%r68+640];
	fma.rn.f32 	%f34, %f32, %f33, %f31;
	ld.shared.f32 	%f35, [%r69+8];
	ld.shared.f32 	%f36, [%r68+768];
	fma.rn.f32 	%f37, %f35, %f36, %f34;
	ld.shared.f32 	%f38, [%r69+12];
	ld.shared.f32 	%f39, [%r68+896];
	fma.rn.f32 	%f66, %f38, %f39, %f37;
	add.s32 	%r71, %r71, 8;
	add.s32 	%r70, %r70, 8;
	add.s32 	%r69, %r69, 32;
	add.s32 	%r68, %r68, 1024;
	setp.ne.s32 	%p2, %r70, 0;
	@%p2 bra 	$L__BB0_3;
	setp.eq.s32 	%p3, %r10, 0;
	@%p3 bra 	$L__BB0_12;
	setp.lt.u32 	%p4, %r11, 3;
	mov.u32 	%r73, %r13;
	@%p4 bra 	$L__BB0_7;
	ld.shared.f32 	%f41, [%r69+-16];
	ld.shared.f32 	%f42, [%r68];
	fma.rn.f32 	%f43, %f41, %f42, %f66;
	ld.shared.f32 	%f44, [%r69+-12];
	ld.shared.f32 	%f45, [%r68+128];
	fma.rn.f32 	%f46, %f44, %f45, %f43;
	ld.shared.f32 	%f47, [%r69+-8];
	ld.shared.f32 	%f48, [%r68+256];
	fma.rn.f32 	%f49, %f47, %f48, %f46;
	ld.shared.f32 	%f50, [%r69+-4];
	ld.shared.f32 	%f51, [%r68+384];
	fma.rn.f32 	%f66, %f50, %f51, %f49;
	add.s32 	%r73, %r71, 4;
$L__BB0_7:
	setp.eq.s32 	%p5, %r12, 0;
	@%p5 bra 	$L__BB0_12;
	setp.eq.s32 	%p6, %r12, 1;
	@%p6 bra 	$L__BB0_10;
	add.s32 	%r48, %r4, %r73;
	shl.b32 	%r49, %r48, 2;
	mov.u32 	%r50, _ZZ8mm_new_2PfS_S_iE2sA;
	add.s32 	%r51, %r50, %r49;
	ld.shared.f32 	%f53, [%r51];
	shl.b32 	%r52, %r73, 5;
	add.s32 	%r53, %r52, %r1;
	shl.b32 	%r54, %r53, 2;
	mov.u32 	%r55, _ZZ8mm_new_2PfS_S_iE2sB;
	add.s32 	%r56, %r55, %r54;
	ld.shared.f32 	%f54, [%r56];
	fma.rn.f32 	%f55, %f53, %f54, %f66;
	ld.shared.f32 	%f56, [%r51+4];
	ld.shared.f32 	%f57, [%r56+128];
	fma.rn.f32 	%f66, %f56, %f57, %f55;
	add.s32 	%r73, %r73, 2;
$L__BB0_10:
	setp.eq.s32 	%p7, %r14, 0;
	@%p7 bra 	$L__BB0_12;
	add.s32 	%r57, %r4, %r73;
	shl.b32 	%r58, %r57, 2;
	mov.u32 	%r59, _ZZ8mm_new_2PfS_S_iE2sA;
	add.s32 	%r60, %r59, %r58;
	ld.shared.f32 	%f58, [%r60];
	shl.b32 	%r61, %r73, 5;
	add.s32 	%r62, %r61, %r1;
	shl.b32 	%r63, %r62, 2;
	mov.u32 	%r64, _ZZ8mm_new_2PfS_S_iE2sB;
	add.s32 	%r65, %r64, %r63;
	ld.shared.f32 	%f59, [%r65];
	fma.rn.f32 	%f66, %f58, %f59, %f66;
$L__BB0_12:
	add.s32 	%r67, %r67, 1;
	setp.ne.s32 	%p8, %r67, %r18;
	mul.wide.u32 	%rd17, %r9, 4;
	add.s64 	%rd22, %rd22, %rd17;
	add.s64 	%rd21, %rd21, 128;
	@%p8 bra 	$L__BB0_2;
$L__BB0_13:
	cvta.to.global.u64 	%rd18, %rd9;
	add.s32 	%r66, %r6, %r3;
	mul.wide.s32 	%rd19, %r66, 4;
	add.s64 	%rd20, %rd18, %rd19;
	st.global.f32 	[%rd20], %f66;
	ret;

}


// ===== COMPILED SASS (sm_100) =====

	.target	sm_100

	.elftype	@"ET_EXEC"


//--------------------- .note.nv.tkinfo           --------------------------
	.section	.note.nv.tkinfo,"",@"SHT_NOTE"
	.sectionflags	@"SHF_NOTE_NV_TKINFO"
	.tkinfo
        /*0018*/ 	.word	0x00000002
        /*0030*/ 	.string	""
        /*0030*/ 	.string	"ptxas"
        /*0030*/ 	.string	"Cuda compilation tools, release 13.0, V13.0.88"
        /*0030*/ 	.string	"Build cuda_13.0.r13.0/compiler.36424714_0"
        /*0030*/ 	.string	"-arch sm_100 -m 64 "



//--------------------- .note.nv.cuinfo           --------------------------
	.section	.note.nv.cuinfo,"",@"SHT_NOTE"
	.sectionflags	@"SHF_NOTE_NV_CUINFO"
        /*0018*/ 	.short	0x0002
        /*001a*/ 	.short	0x0064
        /*001c*/ 	.short	0x0082
	.zero		2


//--------------------- .nv.info                  --------------------------
	.section	.nv.info,"",@"SHT_CUDA_INFO"
	.align	4


	//----- nvinfo : EIATTR_REGCOUNT
	.align		4
        /*0000*/ 	.byte	0x04, 0x2f
        /*0002*/ 	.short	(.L_1 - .L_0)
	.align		4
.L_0:
        /*0004*/ 	.word	index@(_Z8mm_new_2PfS_S_i)
        /*0008*/ 	.word	0x0000001f


	//----- nvinfo : EIATTR_FRAME_SIZE
	.align		4
.L_1:
        /*000c*/ 	.byte	0x04, 0x11
        /*000e*/ 	.short	(.L_3 - .L_2)
	.align		4
.L_2:
        /*0010*/ 	.word	index@(_Z8mm_new_2PfS_S_i)
        /*0014*/ 	.word	0x00000000


	//----- nvinfo : EIATTR_MIN_STACK_SIZE
	.align		4
.L_3:
        /*0018*/ 	.byte	0x04, 0x12
        /*001a*/ 	.short	(.L_5 - .L_4)
	.align		4
.L_4:
        /*001c*/ 	.word	index@(_Z8mm_new_2PfS_S_i)
        /*0020*/ 	.word	0x00000000
.L_5:


//--------------------- .nv.compat                --------------------------
	.section	.nv.compat,"",@"SHT_CUDA_COMPAT_INFO"
	.align	4
        /*0000*/ 	.byte	0x02, 0x09, 0x00, 0x00, 0x02, 0x02, 0x01, 0x00, 0x02, 0x05, 0x05, 0x00, 0x03, 0x07, 0x01, 0x01
        /*0010*/ 	.byte	0x02, 0x03, 0x00, 0x00, 0x02, 0x06, 0x01, 0x00, 0x04, 0x0b, 0x08, 0x00, 0x09, 0x00, 0x00, 0x00
        /*0020*/ 	.byte	0x00, 0x00, 0x00, 0x00


//--------------------- .nv.info._Z8mm_new_2PfS_S_i --------------------------
	.section	.nv.info._Z8mm_new_2PfS_S_i,"",@"SHT_CUDA_INFO"
	.sectionflags	@""
	.align	4


	//----- nvinfo : EIATTR_CUDA_API_VERSION
	.align		4
        /*0000*/ 	.byte	0x04, 0x37
        /*0002*/ 	.short	(.L_7 - .L_6)
.L_6:
        /*0004*/ 	.word	0x00000082


	//----- nvinfo : EIATTR_KPARAM_INFO
	.align		4
.L_7:
        /*0008*/ 	.byte	0x04, 0x17
        /*000a*/ 	.short	(.L_9 - .L_8)
.L_8:
        /*000c*/ 	.word	0x00000000
        /*0010*/ 	.short	0x0003
        /*0012*/ 	.short	0x0018
        /*0014*/ 	.byte	0x00, 0xf0, 0x11, 0x00


	//----- nvinfo : EIATTR_KPARAM_INFO
	.align		4
.L_9:
        /*0018*/ 	.byte	0x04, 0x17
        /*001a*/ 	.short	(.L_11 - .L_10)
.L_10:
        /*001c*/ 	.word	0x00000000
        /*0020*/ 	.short	0x0002
        /*0022*/ 	.short	0x0010
        /*0024*/ 	.byte	0x00, 0xf5, 0x21, 0x00


	//----- nvinfo : EIATTR_KPARAM_INFO
	.align		4
.L_11:
        /*0028*/ 	.byte	0x04, 0x17
        /*002a*/ 	.short	(.L_13 - .L_12)
.L_12:
        /*002c*/ 	.word	0x00000000
        /*0030*/ 	.short	0x0001
        /*0032*/ 	.short	0x0008
        /*0034*/ 	.byte	0x00, 0xf5, 0x21, 0x00


	//----- nvinfo : EIATTR_KPARAM_INFO
	.align		4
.L_13:
        /*0038*/ 	.byte	0x04, 0x17
        /*003a*/ 	.short	(.L_15 - .L_14)
.L_14:
        /*003c*/ 	.word	0x00000000
        /*0040*/ 	.short	0x0000
        /*0042*/ 	.short	0x0000
        /*0044*/ 	.byte	0x00, 0xf5, 0x21, 0x00


	//----- nvinfo : EIATTR_SPARSE_MMA_MASK
	.align		4
.L_15:
        /*0048*/ 	.byte	0x03, 0x50
        /*004a*/ 	.short	0x0000


	//----- nvinfo : EIATTR_MAXREG_COUNT
	.align		4
        /*004c*/ 	.byte	0x03, 0x1b
        /*004e*/ 	.short	0x00ff


	//----- nvinfo : EIATTR_NUM_BARRIERS
	.align		4
        /*0050*/ 	.byte	0x02, 0x4c
        /*0052*/ 	.byte	0x01
	.zero		1


	//----- nvinfo : EIATTR_MERCURY_ISA_VERSION
	.align		4
        /*0054*/ 	.byte	0x03, 0x5f
        /*0056*/ 	.short	0x0101


	//----- nvinfo : EIATTR_VRC_CTA_INIT_COUNT
	.align		4
        /*0058*/ 	.byte	0x02, 0x4a
	.zero		1
	.zero		1


	//----- nvinfo : EIATTR_EXIT_INSTR_OFFSETS
	.align		4
        /*005c*/ 	.byte	0x04, 0x1c
        /*005e*/ 	.short	(.L_17 - .L_16)


	//   ....[0]....
.L_16:
        /*0060*/ 	.word	0x00000890


	//----- nvinfo : EIATTR_CBANK_PARAM_SIZE
	.align		4
.L_17:
        /*0064*/ 	.byte	0x03, 0x19
        /*0066*/ 	.short	0x001c


	//----- nvinfo : EIATTR_PARAM_CBANK
	.align		4
        /*0068*/ 	.byte	0x04, 0x0a
        /*006a*/ 	.short	(.L_19 - .L_18)
	.align		4
.L_18:
        /*006c*/ 	.word	index@(.nv.constant0._Z8mm_new_2PfS_S_i)
        /*0070*/ 	.short	0x0380
        /*0072*/ 	.short	0x001c


	//----- nvinfo : EIATTR_SW_WAR
	.align		4
.L_19:
        /*0074*/ 	.byte	0x04, 0x36
        /*0076*/ 	.short	(.L_21 - .L_20)
.L_20:
        /*0078*/ 	.word	0x00000008
.L_21:


//--------------------- .nv.callgraph             --------------------------
	.section	.nv.callgraph,"",@"SHT_CUDA_CALLGRAPH"
	.align	4
	.sectionentsize	8
	.align		4
        /*0000*/ 	.word	0x00000000
	.align		4
        /*0004*/ 	.word	0xffffffff
	.align		4
        /*0008*/ 	.word	0x00000000
	.align		4
        /*000c*/ 	.word	0xfffffffe
	.align		4
        /*0010*/ 	.word	0x00000000
	.align		4
        /*0014*/ 	.word	0xfffffffd
	.align		4
        /*0018*/ 	.word	0x00000000
	.align		4
        /*001c*/ 	.word	0xfffffffc


//--------------------- .text._Z8mm_new_2PfS_S_i  --------------------------
	.section	.text._Z8mm_new_2PfS_S_i,"ax",@progbits
	.align	128
        .global         _Z8mm_new_2PfS_S_i
        .type           _Z8mm_new_2PfS_S_i,@function
        .size           _Z8mm_new_2PfS_S_i,(.L_x_7 - _Z8mm_new_2PfS_S_i)
        .other          _Z8mm_new_2PfS_S_i,@"STO_CUDA_ENTRY STV_DEFAULT"
_Z8mm_new_2PfS_S_i:
.text._Z8mm_new_2PfS_S_i:
[----:B------:R-:W-:Y:S08]  /*0000*/  LDC R1, c[0x0][0x37c] ;  /* 0x0000df00ff017b82 */ /* 0x000ff00000000800 */
[----:B------:R-:W0:Y:S01]  /*0010*/  LDC R3, c[0x0][0x398] ;  /* 0x0000e600ff037b82 */ /* 0x000e220000000800 */
[----:B------:R-:W1:Y:S01]  /*0020*/  S2R R18, SR_CTAID.Y ;  /* 0x0000000000127919 */ /* 0x000e620000002600 */
[----:B------:R-:W2:Y:S01]  /*0030*/  LDCU.64 UR8, c[0x0][0x358] ;  /* 0x00006b00ff0877ac */ /* 0x000ea20008000a00 */
[----:B------:R-:W-:Y:S01]  /*0040*/  HFMA2 R21, -RZ, RZ, 0, 0 ;  /* 0x00000000ff157431 */ /* 0x000fe200000001ff */
[----:B------:R-:W3:Y:S01]  /*0050*/  S2R R19, SR_CTAID.X ;  /* 0x0000000000137919 */ /* 0x000ee20000002500 */
[----:B0-----:R-:W-:Y:S01]  /*0060*/  ISETP.GE.AND P0, PT, R3, 0x20, PT ;  /* 0x000000200300780c */ /* 0x001fe20003f06270 */
[----:B-1----:R-:W-:Y:S01]  /*0070*/  IMAD R18, R18, R3, RZ ;  /* 0x0000000312127224 */ /* 0x002fe200078e02ff */
[----:B---3--:R-:W-:-:S03]  /*0080*/  SHF.L.U32 R19, R19, 0x5, RZ ;  /* 0x0000000513137819 */ /* 0x008fc600000006ff */
[----:B------:R-:W-:-:S08]  /*0090*/  IMAD.SHL.U32 R18, R18, 0x20, RZ ;  /* 0x0000002012127824 */ /* 0x000fd000078e00ff */
[----:B--2---:R-:W-:Y:S05]  /*00a0*/  @!P0 BRA `(.L_x_0) ;  /* 0x0000000400e88947 */ /* 0x004fea0003800000 */
[----:B------:R-:W0:Y:S01]  /*00b0*/  S2R R16, SR_TID.Y ;  /* 0x0000000000107919 */ /* 0x000e220000002200 */
[----:B------:R-:W1:Y:S01]  /*00c0*/  S2UR UR5, SR_CgaCtaId ;  /* 0x00000000000579c3 */ /* 0x000e620000008800 */
[C---:B------:R-:W-:Y:S01]  /*00d0*/  LOP3.LUT R15, R3.reuse, 0x7, RZ, 0xc0, !PT ;  /* 0x00000007030f7812 */ /* 0x040fe200078ec0ff */
[----:B------:R-:W-:Y:S01]  /*00e0*/  UMOV UR4, 0x400 ;  /* 0x0000040000047882 */ /* 0x000fe20000000000 */
[----:B------:R-:W2:Y:S01]  /*00f0*/  S2R R17, SR_TID.X ;  /* 0x0000000000117919 */ /* 0x000ea20000002100 */
[----:B------:R-:W-:Y:S01]  /*0100*/  LOP3.LUT R7, R3, 0x3, RZ, 0xc0, !PT ;  /* 0x0000000303077812 */ /* 0x000fe200078ec0ff */
[----:B------:R-:W-:Y:S01]  /*0110*/  IMAD.MOV.U32 R21, RZ, RZ, RZ ;  /* 0x000000ffff157224 */ /* 0x000fe200078e00ff */
[----:B------:R-:W-:Y:S02]  /*0120*/  IADD3 R0, PT, PT, R15, -0x1, RZ ;  /* 0xffffffff0f007810 */ /* 0x000fe40007ffe0ff */
[----:B------:R-:W3:Y:S01]  /*0130*/  LDC.64 R12, c[0x0][0x380] ;  /* 0x0000e000ff0c7b82 */ /* 0x000ee20000000a00 */
[----:B------:R-:W-:-:S02]  /*0140*/  LOP3.LUT R6, R3, 0x7ffffff8, RZ, 0xc0, !PT ;  /* 0x7ffffff803067812 */ /* 0x000fc400078ec0ff */
[----:B------:R-:W-:Y:S02]  /*0150*/  ISETP.GE.U32.AND P0, PT, R0, 0x3, PT ;  /* 0x000000030000780c */ /* 0x000fe40003f06070 */
[----:B------:R-:W-:-:S03]  /*0160*/  SHF.R.S32.HI R0, RZ, 0x1f, R3 ;  /* 0x0000001fff007819 */ /* 0x000fc60000011403 */
[----:B------:R-:W4:Y:S01]  /*0170*/  LDC.64 R22, c[0x0][0x388] ;  /* 0x0000e200ff167b82 */ /* 0x000f220000000a00 */
[----:B------:R-:W-:-:S04]  /*0180*/  LEA.HI R0, R0, R3, RZ, 0x5 ;  /* 0x0000000300007211 */ /* 0x000fc800078f28ff */
[----:B------:R-:W-:Y:S01]  /*0190*/  SHF.R.S32.HI R5, RZ, 0x5, R0 ;  /* 0x00000005ff057819 */ /* 0x000fe20000011400 */
[----:B-1----:R-:W-:Y:S02]  /*01a0*/  ULEA UR6, UR5, UR4, 0x18 ;  /* 0x0000000405067291 */ /* 0x002fe4000f8ec0ff */
[----:B------:R-:W-:-:S04]  /*01b0*/  UIADD3 UR4, UPT, UPT, UR4, 0x1000, URZ ;  /* 0x0000100004047890 */ /* 0x000fc8000fffe0ff */
[----:B------:R-:W-:Y:S01]  /*01c0*/  ULEA UR4, UR5, UR4, 0x18 ;  /* 0x0000000405047291 */ /* 0x000fe2000f8ec0ff */
[----:B0-----:R-:W-:Y:S01]  /*01d0*/  LEA R2, R16, UR6, 0x7 ;  /* 0x0000000610027c11 */ /* 0x001fe2000f8e38ff */
[----:B---3--:R-:W-:-:S04]  /*01e0*/  IMAD.WIDE R12, R18, 0x4, R12 ;  /* 0x00000004120c7825 */ /* 0x008fc800078e020c */
[----:B------:R-:W-:Y:S01]  /*01f0*/  IMAD.MOV.U32 R14, RZ, RZ, R12 ;  /* 0x000000ffff0e7224 */ /* 0x000fe200078e000c */
[----:B------:R-:W-:Y:S01]  /*0200*/  SHF.L.U32 R12, R3, 0x5, RZ ;  /* 0x00000005030c7819 */ /* 0x000fe200000006ff */
[----:B------:R-:W-:Y:S01]  /*0210*/  VIADD R2, R2, 0x10 ;  /* 0x0000001002027836 */ /* 0x000fe20000000000 */
[----:B--2---:R-:W-:Y:S01]  /*0220*/  LEA R3, R16, R17, 0x5 ;  /* 0x0000001110037211 */ /* 0x004fe200078e28ff */
[----:B----4-:R-:W-:Y:S01]  /*0230*/  IMAD.WIDE.U32 R22, R19, 0x4, R22 ;  /* 0x0000000413167825 */ /* 0x010fe200078e0016 */
[----:B------:R-:W-:Y:S02]  /*0240*/  LEA R0, R17, UR4, 0x2 ;  /* 0x0000000411007c11 */ /* 0x000fe4000f8e10ff */
[C---:B------:R-:W-:Y:S02]  /*0250*/  LEA R4, R3.reuse, UR6, 0x2 ;  /* 0x0000000603047c11 */ /* 0x040fe4000f8e10ff */
[----:B------:R-:W-:Y:S01]  /*0260*/  LEA R3, R3, UR4, 0x2 ;  /* 0x0000000403037c11 */ /* 0x000fe2000f8e10ff */
[----:B------:R-:W-:-:S06]  /*0270*/  UMOV UR4, URZ ;  /* 0x000000ff00047c82 */ /* 0x000fcc0008000000 */
.L_x_5:
[----:B------:R-:W-:Y:S01]  /*0280*/  LEA R25, R16, R17, 0x5 ;  /* 0x0000001110197211 */ /* 0x000fe200078e28ff */
[----:B------:R-:W-:Y:S01]  /*0290*/  IMAD.MOV.U32 R8, RZ, RZ, R14 ;  /* 0x000000ffff087224 */ /* 0x000fe200078e000e */
[----:B------:R-:W-:-:S03]  /*02a0*/  MOV R9, R13 ;  /* 0x0000000d00097202 */ /* 0x000fc60000000f00 */
[----:B------:R-:W-:-:S04]  /*02b0*/  IMAD.WIDE.U32 R10, R25, 0x4, R8 ;  /* 0x00000004190a7825 */ /* 0x000fc800078e0008 */
[----:B------:R-:W-:Y:S02]  /*02c0*/  IMAD.WIDE.U32 R8, R25, 0x4, R22 ;  /* 0x0000000419087825 */ /* 0x000fe400078e0016 */
[----:B------:R-:W2:Y:S04]  /*02d0*/  LDG.E R11, desc[UR8][R10.64] ;  /* 0x000000080a0b7981 */ /* 0x000ea8000c1e1900 */
[----:B------:R-:W3:Y:S01]  /*02e0*/  LDG.E R8, desc[UR8][R8.64] ;  /* 0x0000000808087981 */ /* 0x000ee2000c1e1900 */
[----:B------:R-:W-:Y:S01]  /*02f0*/  UIADD3 UR4, UPT, UPT, UR4, 0x1, URZ ;  /* 0x0000000104047890 */ /* 0x000fe2000fffe0ff */
[----:B------:R-:W-:Y:S01]  /*0300*/  IMAD.MOV R25, RZ, RZ, -R6 ;  /* 0x000000ffff197224 */ /* 0x000fe200078e0a06 */
[----:B------:R-:W-:Y:S01]  /*0310*/  MOV R20, R0 ;  /* 0x0000000000147202 */ /* 0x000fe20000000f00 */
[----:B------:R-:W-:Y:S01]  /*0320*/  IMAD.MOV.U32 R24, RZ, RZ, R2 ;  /* 0x000000ffff187224 */ /* 0x000fe200078e0002 */
[----:B------:R-:W-:-:S02]  /*0330*/  UMOV UR5, URZ ;  /* 0x000000ff00057c82 */ /* 0x000fc40008000000 */
[----:B------:R-:W-:Y:S01]  /*0340*/  ISETP.NE.AND P1, PT, R5, UR4, PT ;  /* 0x0000000405007c0c */ /* 0x000fe2000bf25270 */
[----:B--2---:R0:W-:Y:S04]  /*0350*/  STS [R4], R11 ;  /* 0x0000000b04007388 */ /* 0x0041e80000000800 */
[----:B---3--:R0:W-:Y:S01]  /*0360*/  STS [R3], R8 ;  /* 0x0000000803007388 */ /* 0x0081e20000000800 */
[----:B------:R-:W-:Y:S07]  /*0370*/  BAR.SYNC.DEFER_BLOCKING 0x0 ;  /* 0x0000000000007b1d */ /* 0x000fee0000010000 */
.L_x_1:
[----:B------:R-:W-:Y:S01]  /*0380*/  LDS R26, [R20] ;  /* 0x00000000141a7984 */ /* 0x000fe20000000800 */
[----:B------:R-:W-:Y:S01]  /*0390*/  IADD3 R25, PT, PT, R25, 0x8, RZ ;  /* 0x0000000819197810 */ /* 0x000fe20007ffe0ff */
[----:B------:R-:W-:Y:S02]  /*03a0*/  UIADD3 UR5, UPT, UPT, UR5, 0x8, URZ ;  /* 0x0000000805057890 */ /* 0x000fe4000fffe0ff */
[----:B0-----:R-:W0:Y:S01]  /*03b0*/  LDS.128 R8, [R24+-0x10] ;  /* 0xfffff00018087984 */ /* 0x001e220000000c00 */
[----:B------:R-:W-:Y:S01]  /*03c0*/  ISETP.NE.AND P2, PT, R25, RZ, PT ;  /* 0x000000ff1900720c */ /* 0x000fe20003f45270 */
[----:B0-----:R-:W-:Y:S02]  /*03d0*/  FFMA R8, R8, R26, R21 ;  /* 0x0000001a08087223 */ /* 0x001fe40000000015 */
[----:B------:R-:W0:Y:S04]  /*03e0*/  LDS R21, [R20+0x80] ;  /* 0x0000800014157984 */ /* 0x000e280000000800 */
[----:B------:R-:W-:Y:S01]  /*03f0*/  LDS R26, [R20+0x200] ;  /* 0x00020000141a7984 */ /* 0x000fe20000000800 */
[----:B0-----:R-:W-:-:S03]  /*0400*/  FFMA R9, R21, R9, R8 ;  /* 0x0000000915097223 */ /* 0x001fc60000000008 */
[----:B------:R-:W0:Y:S04]  /*0410*/  LDS R8, [R20+0x100] ;  /* 0x0001000014087984 */ /* 0x000e280000000800 */
[----:B------:R-:W1:Y:S01]  /*0420*/  LDS R21, [R20+0x180] ;  /* 0x0001800014157984 */ /* 0x000e620000000800 */
[----:B0-----:R-:W-:-:S04]  /*0430*/  FFMA R8, R8, R10, R9 ;  /* 0x0000000a08087223 */ /* 0x001fc80000000009 */
[----:B-1----:R-:W-:Y:S02]  /*0440*/  FFMA R21, R21, R11, R8 ;  /* 0x0000000b15157223 */ /* 0x002fe40000000008 */
[----:B------:R0:W1:Y:S02]  /*0450*/  LDS.128 R8, [R24] ;  /* 0x0000000018087984 */ /* 0x0000640000000c00 */
[----:B0-----:R-:W-:Y:S02]  /*0460*/  VIADD R24, R24, 0x20 ;  /* 0x0000002018187836 */ /* 0x001fe40000000000 */
[----:B-1----:R-:W-:Y:S02]  /*0470*/  FFMA R8, R8, R26, R21 ;  /* 0x0000001a08087223 */ /* 0x002fe40000000015 */
[----:B------:R-:W0:Y:S04]  /*0480*/  LDS R21, [R20+0x280] ;  /* 0x0002800014157984 */ /* 0x000e280000000800 */
[----:B------:R-:W1:Y:S01]  /*0490*/  LDS R26, [R20+0x300] ;  /* 0x00030000141a7984 */ /* 0x000e620000000800 */
[----:B0-----:R-:W-:-:S03]  /*04a0*/  FFMA R9, R21, R9, R8 ;  /* 0x0000000915097223 */ /* 0x001fc60000000008 */
[----:B------:R0:W2:Y:S01]  /*04b0*/  LDS R21, [R20+0x380] ;  /* 0x0003800014157984 */ /* 0x0000a20000000800 */
[----:B-1----:R-:W-:Y:S01]  /*04c0*/  FFMA R10, R26, R10, R9 ;  /* 0x0000000a1a0a7223 */ /* 0x002fe20000000009 */
[----:B0-----:R-:W-:-:S03]  /*04d0*/  IADD3 R20, PT, PT, R20, 0x400, RZ ;  /* 0x0000040014147810 */ /* 0x001fc60007ffe0ff */
[----:B--2---:R-:W-:Y:S01]  /*04e0*/  FFMA R21, R21, R11, R10 ;  /* 0x0000000b15157223 */ /* 0x004fe2000000000a */
[----:B------:R-:W-:Y:S06]  /*04f0*/  @P2 BRA `(.L_x_1) ;  /* 0xfffffffc00a02947 */ /* 0x000fec000383ffff */
[----:B------:R-:W-:-:S13]  /*0500*/  ISETP.NE.AND P2, PT, R15, RZ, PT ;  /* 0x000000ff0f00720c */ /* 0x000fda0003f45270 */
[----:B------:R-:W-:Y:S05]  /*0510*/  @!P2 BRA `(.L_x_2) ;  /* 0x0000000000bca947 */ /* 0x000fea0003800000 */
[----:B------:R-:W-:Y:S01]  /*0520*/  ISETP.NE.AND P2, PT, R7, RZ, PT ;  /* 0x000000ff0700720c */ /* 0x000fe20003f45270 */
[----:B------:R-:W-:Y:S01]  /*0530*/  IMAD.MOV.U32 R10, RZ, RZ, R6 ;  /* 0x000000ffff0a7224 */ /* 0x000fe200078e0006 */
[----:B------:R-:W-:Y:S11]  /*0540*/  @!P0 BRA `(.L_x_3) ;  /* 0x00000000002c8947 */ /* 0x000ff60003800000 */
[----:B------:R-:W-:Y:S01]  /*0550*/  LDS R25, [R20] ;  /* 0x0000000014197984 */ /* 0x000fe20000000800 */
[----:B------:R-:W-:-:S03]  /*0560*/  UIADD3 UR5, UPT, UPT, UR5, 0x4, URZ ;  /* 0x0000000405057890 */ /* 0x000fc6000fffe0ff */
[----:B------:R-:W0:Y:S04]  /*0570*/  LDS.128 R8, [R24+-0x10] ;  /* 0xfffff00018087984 */ /* 0x000e280000000c00 */
[----:B------:R-:W1:Y:S04]  /*0580*/  LDS R27, [R20+0x80] ;  /* 0x00008000141b7984 */ /* 0x000e680000000800 */
[----:B------:R-:W2:Y:S04]  /*0590*/  LDS R28, [R20+0x100] ;  /* 0x00010000141c7984 */ /* 0x000ea80000000800 */
[----:B------:R-:W3:Y:S01]  /*05a0*/  LDS R26, [R20+0x180] ;  /* 0x00018000141a7984 */ /* 0x000ee20000000800 */
[----:B0-----:R-:W-:-:S04]  /*05b0*/  FFMA R8, R8, R25, R21 ;  /* 0x0000001908087223 */ /* 0x001fc80000000015 */
[----:B-1----:R-:W-:-:S04]  /*05c0*/  FFMA R9, R27, R9, R8 ;  /* 0x000000091b097223 */ /* 0x002fc80000000008 */
[----:B--2---:R-:W-:Y:S01]  /*05d0*/  FFMA R9, R28, R10, R9 ;  /* 0x0000000a1c097223 */ /* 0x004fe20000000009 */
[----:B------:R-:W-:-:S03]  /*05e0*/  MOV R10, UR5 ;  /* 0x00000005000a7c02 */ /* 0x000fc60008000f00 */
[----:B---3--:R-:W-:-:S07]  /*05f0*/  FFMA R21, R26, R11, R9 ;  /* 0x0000000b1a157223 */ /* 0x008fce0000000009 */
.L_x_3:
[----:B------:R-:W-:Y:S05]  /*0600*/  @!P2 BRA `(.L_x_2) ;  /* 0x000000000080a947 */ /* 0x000fea0003800000 */
[----:B------:R-:W0:Y:S01]  /*0610*/  LDCU UR5, c[0x0][0x398] ;  /* 0x00007300ff0577ac */ /* 0x000e220008000800 */
[----:B------:R-:W-:Y:S01]  /*0620*/  ISETP.NE.AND P2, PT, R7, 0x1, PT ;  /* 0x000000010700780c */ /* 0x000fe20003f45270 */
[----:B0-----:R-:W-:-:S12]  /*0630*/  ULOP3.LUT UP0, URZ, UR5, 0x1, URZ, 0xc0, !UPT ;  /* 0x0000000105ff7892 */ /* 0x001fd8000f80c0ff */
[----:B------:R-:W-:Y:S05]  /*0640*/  @!P2 BRA `(.L_x_4) ;  /* 0x00000000003ca947 */ /* 0x000fea0003800000 */
[----:B------:R-:W0:Y:S01]  /*0650*/  S2UR UR6, SR_CgaCtaId ;  /* 0x00000000000679c3 */ /* 0x000e220000008800 */
[----:B------:R-:W-:Y:S01]  /*0660*/  UMOV UR5, 0x400 ;  /* 0x0000040000057882 */ /* 0x000fe20000000000 */
[----:B------:R-:W-:Y:S01]  /*0670*/  IMAD R8, R16, 0x20, R10 ;  /* 0x0000002010087824 */ /* 0x000fe200078e020a */
[----:B------:R-:W-:Y:S01]  /*0680*/  UIADD3 UR7, UPT, UPT, UR5, 0x1000, URZ ;  /* 0x0000100005077890 */ /* 0x000fe2000fffe0ff */
[C---:B------:R-:W-:Y:S01]  /*0690*/  LEA R9, R10.reuse, R17, 0x5 ;  /* 0x000000110a097211 */ /* 0x040fe200078e28ff */
[----:B------:R-:W-:Y:S01]  /*06a0*/  VIADD R10, R10, 0x2 ;  /* 0x000000020a0a7836 */ /* 0x000fe20000000000 */
[----:B0-----:R-:W-:Y:S02]  /*06b0*/  ULEA UR5, UR6, UR5, 0x18 ;  /* 0x0000000506057291 */ /* 0x001fe4000f8ec0ff */
[----:B------:R-:W-:-:S04]  /*06c0*/  ULEA UR7, UR6, UR7, 0x18 ;  /* 0x0000000706077291 */ /* 0x000fc8000f8ec0ff */
[----:B------:R-:W-:Y:S02]  /*06d0*/  LEA R8, R8, UR5, 0x2 ;  /* 0x0000000508087c11 */ /* 0x000fe4000f8e10ff */
[----:B------:R-:W-:-:S04]  /*06e0*/  LEA R11, R9, UR7, 0x2 ;  /* 0x00000007090b7c11 */ /* 0x000fc8000f8e10ff */
[----:B------:R-:W-:Y:S04]  /*06f0*/  LDS.64 R8, [R8] ;  /* 0x0000000008087984 */ /* 0x000fe80000000a00 */
[----:B------:R-:W0:Y:S04]  /*0700*/  LDS R20, [R11] ;  /* 0x000000000b147984 */ /* 0x000e280000000800 */
[----:B------:R-:W1:Y:S01]  /*0710*/  LDS R25, [R11+0x80] ;  /* 0x000080000b197984 */ /* 0x000e620000000800 */
[----:B0-----:R-:W-:-:S04]  /*0720*/  FFMA R20, R8, R20, R21 ;  /* 0x0000001408147223 */ /* 0x001fc80000000015 */
[----:B-1----:R-:W-:-:S07]  /*0730*/  FFMA R21, R25, R9, R20 ;  /* 0x0000000919157223 */ /* 0x002fce0000000014 */
.L_x_4:
[----:B------:R-:W-:Y:S05]  /*0740*/  BRA.U !UP0, `(.L_x_2) ;  /* 0x0000000108307547 */ /* 0x000fea000b800000 */
[----:B------:R-:W0:Y:S01]  /*0750*/  S2UR UR6, SR_CgaCtaId ;  /* 0x00000000000679c3 */ /* 0x000e220000008800 */
[----:B------:R-:W-:Y:S01]  /*0760*/  UMOV UR5, 0x400 ;  /* 0x0000040000057882 */ /* 0x000fe20000000000 */
[----:B------:R-:W-:Y:S01]  /*0770*/  IMAD R9, R10, 0x20, R17 ;  /* 0x000000200a097824 */ /* 0x000fe200078e0211 */
[----:B------:R-:W-:Y:S01]  /*0780*/  UIADD3 UR7, UPT, UPT, UR5, 0x1000, URZ ;  /* 0x0000100005077890 */ /* 0x000fe2000fffe0ff */
[----:B------:R-:W-:Y:S01]  /*0790*/  LEA R8, R16, R10, 0x5 ;  /* 0x0000000a10087211 */ /* 0x000fe200078e28ff */
[----:B0-----:R-:W-:Y:S02]  /*07a0*/  ULEA UR5, UR6, UR5, 0x18 ;  /* 0x0000000506057291 */ /* 0x001fe4000f8ec0ff */
[----:B------:R-:W-:-:S04]  /*07b0*/  ULEA UR7, UR6, UR7, 0x18 ;  /* 0x0000000706077291 */ /* 0x000fc8000f8ec0ff */
[----:B------:R-:W-:Y:S02]  /*07c0*/  LEA R8, R8, UR5, 0x2 ;  /* 0x0000000508087c11 */ /* 0x000fe4000f8e10ff */
[----:B------:R-:W-:-:S04]  /*07d0*/  LEA R9, R9, UR7, 0x2 ;  /* 0x0000000709097c11 */ /* 0x000fc8000f8e10ff */
[----:B------:R-:W-:Y:S04]  /*07e0*/  LDS R8, [R8] ;  /* 0x0000000008087984 */ /* 0x000fe80000000800 */
[----:B------:R-:W0:Y:S02]  /*07f0*/  LDS R9, [R9] ;  /* 0x0000000009097984 */ /* 0x000e240000000800 */
[----:B0-----:R-:W-:-:S07]  /*0800*/  FFMA R21, R8, R9, R21 ;  /* 0x0000000908157223 */ /* 0x001fce0000000015 */
.L_x_2:
[----:B------:R-:W-:Y:S01]  /*0810*/  IADD3 R14, P2, PT, R14, 0x80, RZ ;  /* 0x000000800e0e7810 */ /* 0x000fe20007f5e0ff */
[----:B------:R-:W-:-:S03]  /*0820*/  IMAD.WIDE.U32 R22, R12, 0x4, R22 ;  /* 0x000000040c167825 */ /* 0x000fc600078e0016 */
[----:B------:R-:W-:Y:S01]  /*0830*/  IADD3.X R13, PT, PT, RZ, R13, RZ, P2, !PT ;  /* 0x0000000dff0d7210 */ /* 0x000fe200017fe4ff */
[----:B------:R-:W-:Y:S08]  /*0840*/  @P1 BRA `(.L_x_5) ;  /* 0xfffffff8008c1947 */ /* 0x000ff0000383ffff */
.L_x_0:
[----:B------:R-:W0:Y:S01]  /*0850*/  LDC.64 R2, c[0x0][0x390] ;  /* 0x0000e400ff027b82 */ /* 0x000e220000000a00 */
[----:B------:R-:W-:-:S04]  /*0860*/  IMAD.IADD R19, R19, 0x1, R18 ;  /* 0x0000000113137824 */ /* 0x000fc800078e0212 */
[----:B0-----:R-:W-:-:S05]  /*0870*/  IMAD.WIDE R2, R19, 0x4, R2 ;  /* 0x0000000413027825 */ /* 0x001fca00078e0202 */
[----:B------:R-:W-:Y:S01]  /*0880*/  STG.E desc[UR8][R2.64], R21 ;  /* 0x0000001502007986 */ /* 0x000fe2000c101908 */
[----:B------:R-:W-:Y:S05]  /*0890*/  EXIT ;  /* 0x000000000000794d */ /* 0x000fea0003800000 */
.L_x_6:
[----:B------:R-:W-:-:S00]  /*08a0*/  BRA `(.L_x_6) ;  /* 0xfffffffc00fc7947 */ /* 0x000fc0000383ffff */
[----:B------:R-:W-:-:S00]  /*08b0*/  NOP ;  /* 0x0000000000007918 */ /* 0x000fc00000000000 */
        /* <DEDUP_REMOVED lines=12> */
.L_x_7:


//--------------------- .nv.shared._Z8mm_new_2PfS_S_i --------------------------
	.section	.nv.shared._Z8mm_new_2PfS_S_i,"aw",@nobits
	.sectionflags	@""
	.align	4
.nv.shared._Z8mm_new_2PfS_S_i:
	.zero		9216


//--------------------- .nv.shared.reserved.0     --------------------------
	.section	.nv.shared.reserved.0,"aw",@nobits
	.weak		__nv_reservedSMEM_offset_0_alias
	.size		__nv_reservedSMEM_offset_0_alias, 0, 64
	.other		__nv_reservedSMEM_offset_0_alias,@"STO_CUDA_RESERVED_SHARED STV_DEFAULT"
__nv_reservedSMEM_offset_0_alias:
	.zero		0
	.zero		64


//--------------------- .nv.constant0._Z8mm_new_2PfS_S_i --------------------------
	.section	.nv.constant0._Z8mm_new_2PfS_S_i,"a",@progbits
	.sectionflags	@""
	.align	4
.nv.constant0._Z8mm_new_2PfS_S_i:
	.zero		924


//--------------------- SYMBOLS --------------------------

	.type		.nv.reservedSmem.offset0,@object
	.size		.nv.reservedSmem.offset0,0x4
	.type		.nv.reservedSmem.cap,@object
	.size		.nv.reservedSmem.cap,0x4
